//
// Generated by NVIDIA NVVM Compiler
//
// Compiler Build ID: CL-36424714
// Cuda compilation tools, release 13.0, V13.0.88
// Based on NVVM 20.0.0
//

.version 9.0
.target sm_100
.address_size 64

	// .globl	_Z18Kernel_Transpose2dPfS_ii

.visible .entry _Z18Kernel_Transpose2dPfS_ii(
	.param .u64 .ptr .align 1 _Z18Kernel_Transpose2dPfS_ii_param_0,
	.param .u64 .ptr .align 1 _Z18Kernel_Transpose2dPfS_ii_param_1,
	.param .u32 _Z18Kernel_Transpose2dPfS_ii_param_2,
	.param .u32 _Z18Kernel_Transpose2dPfS_ii_param_3
)
{
	.reg .pred 	%p<4>;
	.reg .b32 	%r<15>;
	.reg .b32 	%f<2>;
	.reg .b64 	%rd<9>;

	ld.param.u64 	%rd1, [_Z18Kernel_Transpose2dPfS_ii_param_0];
	ld.param.u64 	%rd2, [_Z18Kernel_Transpose2dPfS_ii_param_1];
	ld.param.u32 	%r3, [_Z18Kernel_Transpose2dPfS_ii_param_2];
	ld.param.u32 	%r5, [_Z18Kernel_Transpose2dPfS_ii_param_3];
	mov.u32 	%r6, %ntid.x;
	mov.u32 	%r7, %ctaid.x;
	mov.u32 	%r8, %tid.x;
	mad.lo.s32 	%r1, %r6, %r7, %r8;
	mov.u32 	%r9, %ntid.y;
	mov.u32 	%r10, %ctaid.y;
	mov.u32 	%r11, %tid.y;
	mad.lo.s32 	%r12, %r9, %r10, %r11;
	setp.ge.u32 	%p1, %r1, %r3;
	setp.ge.u32 	%p2, %r12, %r5;
	or.pred  	%p3, %p1, %p2;
	@%p3 bra 	$L__BB0_2;
	cvta.to.global.u64 	%rd3, %rd2;
	cvta.to.global.u64 	%rd4, %rd1;
	mad.lo.s32 	%r13, %r5, %r1, %r12;
	mad.lo.s32 	%r14, %r3, %r12, %r1;
	mul.wide.s32 	%rd5, %r13, 4;
	add.s64 	%rd6, %rd3, %rd5;
	ld.global.f32 	%f1, [%rd6];
	mul.wide.s32 	%rd7, %r14, 4;
	add.s64 	%rd8, %rd4, %rd7;
	st.global.f32 	[%rd8], %f1;
$L__BB0_2:
	ret;

}


// ===== COMPILED SASS (sm_100) =====

	.target	sm_100

	.elftype	@"ET_EXEC"


//--------------------- .note.nv.tkinfo           --------------------------
	.section	.note.nv.tkinfo,"",@"SHT_NOTE"
	.sectionflags	@"SHF_NOTE_NV_TKINFO"
	.tkinfo
        /*0018*/ 	.word	0x00000002
        /*0030*/ 	.string	""
        /*0030*/ 	.string	"ptxas"
        /*0030*/ 	.string	"Cuda compilation tools, release 13.0, V13.0.88"
        /*0030*/ 	.string	"Build cuda_13.0.r13.0/compiler.36424714_0"
        /*0030*/ 	.string	"-arch sm_100 -m 64 "



//--------------------- .note.nv.cuinfo           --------------------------
	.section	.note.nv.cuinfo,"",@"SHT_NOTE"
	.sectionflags	@"SHF_NOTE_NV_CUINFO"
        /*0018*/ 	.short	0x0002
        /*001a*/ 	.short	0x0064
        /*001c*/ 	.short	0x0082
	.zero		2


//--------------------- .nv.info                  --------------------------
	.section	.nv.info,"",@"SHT_CUDA_INFO"
	.align	4


	//----- nvinfo : EIATTR_REGCOUNT
	.align		4
        /*0000*/ 	.byte	0x04, 0x2f
        /*0002*/ 	.short	(.L_1 - .L_0)
	.align		4
.L_0:
        /*0004*/ 	.word	index@(_Z18Kernel_Transpose2dPfS_ii)
        /*0008*/ 	.word	0x0000000a


	//----- nvinfo : EIATTR_FRAME_SIZE
	.align		4
.L_1:
        /*000c*/ 	.byte	0x04, 0x11
        /*000e*/ 	.short	(.L_3 - .L_2)
	.align		4
.L_2:
        /*0010*/ 	.word	index@(_Z18Kernel_Transpose2dPfS_ii)
        /*0014*/ 	.word	0x00000000


	//----- nvinfo : EIATTR_MIN_STACK_SIZE
	.align		4
.L_3:
        /*0018*/ 	.byte	0x04, 0x12
        /*001a*/ 	.short	(.L_5 - .L_4)
	.align		4
.L_4:
        /*001c*/ 	.word	index@(_Z18Kernel_Transpose2dPfS_ii)
        /*0020*/ 	.word	0x00000000
.L_5:


//--------------------- .nv.compat                --------------------------
	.section	.nv.compat,"",@"SHT_CUDA_COMPAT_INFO"
	.align	4
        /*0000*/ 	.byte	0x02, 0x09, 0x00, 0x00, 0x02, 0x02, 0x01, 0x00, 0x02, 0x05, 0x05, 0x00, 0x03, 0x07, 0x01, 0x01
        /*0010*/ 	.byte	0x02, 0x03, 0x00, 0x00, 0x02, 0x06, 0x01, 0x00, 0x04, 0x0b, 0x08, 0x00, 0x09, 0x00, 0x00, 0x00
        /*0020*/ 	.byte	0x00, 0x00, 0x00, 0x00


//--------------------- .nv.info._Z18Kernel_Transpose2dPfS_ii --------------------------
	.section	.nv.info._Z18Kernel_Transpose2dPfS_ii,"",@"SHT_CUDA_INFO"
	.sectionflags	@""
	.align	4


	//----- nvinfo : EIATTR_CUDA_API_VERSION
	.align		4
        /*0000*/ 	.byte	0x04, 0x37
        /*0002*/ 	.short	(.L_7 - .L_6)
.L_6:
        /*0004*/ 	.word	0x00000082


	//----- nvinfo : EIATTR_KPARAM_INFO
	.align		4
.L_7:
        /*0008*/ 	.byte	0x04, 0x17
        /*000a*/ 	.short	(.L_9 - .L_8)
.L_8:
        /*000c*/ 	.word	0x00000000
        /*0010*/ 	.short	0x0003
        /*0012*/ 	.short	0x0014
        /*0014*/ 	.byte	0x00, 0xf0, 0x11, 0x00


	//----- nvinfo : EIATTR_KPARAM_INFO
	.align		4
.L_9:
        /*0018*/ 	.byte	0x04, 0x17
        /*001a*/ 	.short	(.L_11 - .L_10)
.L_10:
        /*001c*/ 	.word	0x00000000
        /*0020*/ 	.short	0x0002
        /*0022*/ 	.short	0x0010
        /*0024*/ 	.byte	0x00, 0xf0, 0x11, 0x00


	//----- nvinfo : EIATTR_KPARAM_INFO
	.align		4
.L_11:
        /*0028*/ 	.byte	0x04, 0x17
        /*002a*/ 	.short	(.L_13 - .L_12)
.L_12:
        /*002c*/ 	.word	0x00000000
        /*0030*/ 	.short	0x0001
        /*0032*/ 	.short	0x0008
        /*0034*/ 	.byte	0x00, 0xf5, 0x21, 0x00


	//----- nvinfo : EIATTR_KPARAM_INFO
	.align		4
.L_13:
        /*0038*/ 	.byte	0x04, 0x17
        /*003a*/ 	.short	(.L_15 - .L_14)
.L_14:
        /*003c*/ 	.word	0x00000000
        /*0040*/ 	.short	0x0000
        /*0042*/ 	.short	0x0000
        /*0044*/ 	.byte	0x00, 0xf5, 0x21, 0x00


	//----- nvinfo : EIATTR_SPARSE_MMA_MASK
	.align		4
.L_15:
        /*0048*/ 	.byte	0x03, 0x50
        /*004a*/ 	.short	0x0000


	//----- nvinfo : EIATTR_MAXREG_COUNT
	.align		4
        /*004c*/ 	.byte	0x03, 0x1b
        /*004e*/ 	.short	0x00ff


	//----- nvinfo : EIATTR_MERCURY_ISA_VERSION
	.align		4
        /*0050*/ 	.byte	0x03, 0x5f
        /*0052*/ 	.short	0x0101


	//----- nvinfo : EIATTR_VRC_CTA_INIT_COUNT
	.align		4
        /*0054*/ 	.byte	0x02, 0x4a
	.zero		1
	.zero		1


	//----- nvinfo : EIATTR_EXIT_INSTR_OFFSETS
	.align		4
        /*0058*/ 	.byte	0x04, 0x1c
        /*005a*/ 	.short	(.L_17 - .L_16)


	//   ....[0]....
.L_16:
        /*005c*/ 	.word	0x000000c0


	//   ....[1]....
        /*0060*/ 	.word	0x00000160


	//----- nvinfo : EIATTR_CBANK_PARAM_SIZE
	.align		4
.L_17:
        /*0064*/ 	.byte	0x03, 0x19
        /*0066*/ 	.short	0x0018


	//----- nvinfo : EIATTR_PARAM_CBANK
	.align		4
        /*0068*/ 	.byte	0x04, 0x0a
        /*006a*/ 	.short	(.L_19 - .L_18)
	.align		4
.L_18:
        /*006c*/ 	.word	index@(.nv.constant0._Z18Kernel_Transpose2dPfS_ii)
        /*0070*/ 	.short	0x0380
        /*0072*/ 	.short	0x0018


	//----- nvinfo : EIATTR_SW_WAR
	.align		4
.L_19:
        /*0074*/ 	.byte	0x04, 0x36
        /*0076*/ 	.short	(.L_21 - .L_20)
.L_20:
        /*0078*/ 	.word	0x00000008
.L_21:


//--------------------- .nv.callgraph             --------------------------
	.section	.nv.callgraph,"",@"SHT_CUDA_CALLGRAPH"
	.align	4
	.sectionentsize	8
	.align		4
        /*0000*/ 	.word	0x00000000
	.align		4
        /*0004*/ 	.word	0xffffffff
	.align		4
        /*0008*/ 	.word	0x00000000
	.align		4
        /*000c*/ 	.word	0xfffffffe
	.align		4
        /*0010*/ 	.word	0x00000000
	.align		4
        /*0014*/ 	.word	0xfffffffd
	.align		4
        /*0018*/ 	.word	0x00000000
	.align		4
        /*001c*/ 	.word	0xfffffffc


//--------------------- .text._Z18Kernel_Transpose2dPfS_ii --------------------------
	.section	.text._Z18Kernel_Transpose2dPfS_ii,"ax",@progbits
	.align	128
        .global         _Z18Kernel_Transpose2dPfS_ii
        .type           _Z18Kernel_Transpose2dPfS_ii,@function
        .size           _Z18Kernel_Transpose2dPfS_ii,(.L_x_1 - _Z18Kernel_Transpose2dPfS_ii)
        .other          _Z18Kernel_Transpose2dPfS_ii,@"STO_CUDA_ENTRY STV_DEFAULT"
_Z18Kernel_Transpose2dPfS_ii:
.text._Z18Kernel_Transpose2dPfS_ii:
[----:B------:R-:W-:Y:S01]  /*0000*/  LDC R1, c[0x0][0x37c] ;  /* 0x0000df00ff017b82 */ /* 0x000fe20000000800 */
[----:B------:R-:W0:Y:S01]  /*0010*/  S2R R7, SR_CTAID.Y ;  /* 0x0000000000077919 */ /* 0x000e220000002600 */
[----:B------:R-:W1:Y:S01]  /*0020*/  LDCU UR4, c[0x0][0x360] ;  /* 0x00006c00ff0477ac */ /* 0x000e620008000800 */
[----:B------:R-:W0:Y:S01]  /*0030*/  S2R R2, SR_TID.Y ;  /* 0x0000000000027919 */ /* 0x000e220000002200 */
[----:B------:R-:W0:Y:S01]  /*0040*/  LDCU UR5, c[0x0][0x364] ;  /* 0x00006c80ff0577ac */ /* 0x000e220008000800 */
[----:B------:R-:W1:Y:S01]  /*0050*/  S2R R0, SR_CTAID.X ;  /* 0x0000000000007919 */ /* 0x000e620000002500 */
[----:B------:R-:W2:Y:S01]  /*0060*/  LDCU.64 UR6, c[0x0][0x390] ;  /* 0x00007200ff0677ac */ /* 0x000ea20008000a00 */
[----:B------:R-:W1:Y:S01]  /*0070*/  S2R R3, SR_TID.X ;  /* 0x0000000000037919 */ /* 0x000e620000002100 */
[----:B0-----:R-:W-:-:S05]  /*0080*/  IMAD R7, R7, UR5, R2 ;  /* 0x0000000507077c24 */ /* 0x001fca000f8e0202 */
[----:B--2---:R-:W-:Y:S01]  /*0090*/  ISETP.GE.U32.AND P0, PT, R7, UR7, PT ;  /* 0x0000000707007c0c */ /* 0x004fe2000bf06070 */
[----:B-1----:R-:W-:-:S05]  /*00a0*/  IMAD R0, R0, UR4, R3 ;  /* 0x0000000400007c24 */ /* 0x002fca000f8e0203 */
[----:B------:R-:W-:-:S13]  /*00b0*/  ISETP.GE.U32.OR P0, PT, R0, UR6, P0 ;  /* 0x0000000600007c0c */ /* 0x000fda0008706470 */
[----:B------:R-:W-:Y:S05]  /*00c0*/  @P0 EXIT ;  /* 0x000000000000094d */ /* 0x000fea0003800000 */
[----:B------:R-:W0:Y:S01]  /*00d0*/  LDC.64 R2, c[0x0][0x388] ;  /* 0x0000e200ff027b82 */ /* 0x000e220000000a00 */
[----:B------:R-:W1:Y:S01]  /*00e0*/  LDCU.64 UR4, c[0x0][0x358] ;  /* 0x00006b00ff0477ac */ /* 0x000e620008000a00 */
[----:B------:R-:W-:-:S04]  /*00f0*/  IMAD R5, R0, UR7, R7 ;  /* 0x0000000700057c24 */ /* 0x000fc8000f8e0207 */
[----:B0-----:R-:W-:Y:S02]  /*0100*/  IMAD.WIDE R2, R5, 0x4, R2 ;  /* 0x0000000405027825 */ /* 0x001fe400078e0202 */
[----:B------:R-:W0:Y:S04]  /*0110*/  LDC.64 R4, c[0x0][0x380] ;  /* 0x0000e000ff047b82 */ /* 0x000e280000000a00 */
[----:B-1----:R-:W2:Y:S01]  /*0120*/  LDG.E R3, desc[UR4][R2.64] ;  /* 0x0000000402037981 */ /* 0x002ea2000c1e1900 */
[----:B------:R-:W-:-:S04]  /*0130*/  IMAD R7, R7, UR6, R0 ;  /* 0x0000000607077c24 */ /* 0x000fc8000f8e0200 */
[----:B0-----:R-:W-:-:S05]  /*0140*/  IMAD.WIDE R4, R7, 0x4, R4 ;  /* 0x0000000407047825 */ /* 0x001fca00078e0204 */
[----:B--2---:R-:W-:Y:S01]  /*0150*/  STG.E desc[UR4][R4.64], R3 ;  /* 0x0000000304007986 */ /* 0x004fe2000c101904 */
[----:B------:R-:W-:Y:S05]  /*0160*/  EXIT ;  /* 0x000000000000794d */ /* 0x000fea0003800000 */
.L_x_0:
[----:B------:R-:W-:-:S00]  /*0170*/  BRA `(.L_x_0) ;  /* 0xfffffffc00fc7947 */ /* 0x000fc0000383ffff */
[----:B------:R-:W-:-:S00]  /*0180*/  NOP ;  /* 0x0000000000007918 */ /* 0x000fc00000000000 */
[----:B------:R-:W-:-:S00]  /*0190*/  NOP ;  /* 0x0000000000007918 */ /* 0x000fc00000000000 */
[----:B------:R-:W-:-:S00]  /*01a0*/  NOP ;  /* 0x0000000000007918 */ /* 0x000fc00000000000 */
[----:B------:R-:W-:-:S00]  /*01b0*/  NOP ;  /* 0x0000000000007918 */ /* 0x000fc00000000000 */
[----:B------:R-:W-:-:S00]  /*01c0*/  NOP ;  /* 0x0000000000007918 */ /* 0x000fc00000000000 */
[----:B------:R-:W-:-:S00]  /*01d0*/  NOP ;  /* 0x0000000000007918 */ /* 0x000fc00000000000 */
[----:B------:R-:W-:-:S00]  /*01e0*/  NOP ;  /* 0x0000000000007918 */ /* 0x000fc00000000000 */
[----:B------:R-:W-:-:S00]  /*01f0*/  NOP ;  /* 0x0000000000007918 */ /* 0x000fc00000000000 */
.L_x_1:


//--------------------- .nv.shared.reserved.0     --------------------------
	.section	.nv.shared.reserved.0,"aw",@nobits
	.weak		__nv_reservedSMEM_offset_0_alias
	.size		__nv_reservedSMEM_offset_0_alias, 0, 64
	.other		__nv_reservedSMEM_offset_0_alias,@"STO_CUDA_RESERVED_SHARED STV_DEFAULT"
__nv_reservedSMEM_offset_0_alias:
	.zero		0
	.zero		64


//--------------------- .nv.constant0._Z18Kernel_Transpose2dPfS_ii --------------------------
	.section	.nv.constant0._Z18Kernel_Transpose2dPfS_ii,"a",@progbits
	.sectionflags	@""
	.align	4
.nv.constant0._Z18Kernel_Transpose2dPfS_ii:
	.zero		920


//--------------------- SYMBOLS --------------------------

	.type		.nv.reservedSmem.offset0,@object
	.size		.nv.reservedSmem.offset0,0x4
